//
// Generated by NVIDIA NVVM Compiler
//
// Compiler Build ID: CL-36424714
// Cuda compilation tools, release 13.0, V13.0.88
// Based on NVVM 20.0.0
//

.version 9.0
.target sm_100
.address_size 64

	// .globl	_Z39GPU_mediante_un_bloque_y_memoria_globalPiS_S_

.visible .entry _Z39GPU_mediante_un_bloque_y_memoria_globalPiS_S_(
	.param .u64 .ptr .align 1 _Z39GPU_mediante_un_bloque_y_memoria_globalPiS_S__param_0,
	.param .u64 .ptr .align 1 _Z39GPU_mediante_un_bloque_y_memoria_globalPiS_S__param_1,
	.param .u64 .ptr .align 1 _Z39GPU_mediante_un_bloque_y_memoria_globalPiS_S__param_2
)
{
	.reg .pred 	%p<13>;
	.reg .b32 	%r<77>;
	.reg .b64 	%rd<27>;

	ld.param.u64 	%rd4, [_Z39GPU_mediante_un_bloque_y_memoria_globalPiS_S__param_0];
	ld.param.u64 	%rd5, [_Z39GPU_mediante_un_bloque_y_memoria_globalPiS_S__param_1];
	ld.param.u64 	%rd3, [_Z39GPU_mediante_un_bloque_y_memoria_globalPiS_S__param_2];
	cvta.to.global.u64 	%rd1, %rd5;
	cvta.to.global.u64 	%rd2, %rd4;
	mov.u32 	%r32, %ctaid.y;
	shl.b32 	%r33, %r32, 3;
	mov.u32 	%r34, %tid.y;
	add.s32 	%r1, %r33, %r34;
	mov.u32 	%r35, %ctaid.x;
	shl.b32 	%r36, %r35, 3;
	mov.u32 	%r37, %tid.x;
	add.s32 	%r2, %r36, %r37;
	add.s32 	%r3, %r1, -1;
	setp.gt.u32 	%p1, %r3, 15;
	mov.b32 	%r73, 0;
	@%p1 bra 	$L__BB0_7;
	shl.b32 	%r4, %r3, 4;
	add.s32 	%r5, %r2, -1;
	setp.gt.u32 	%p2, %r5, 15;
	mov.b32 	%r73, 0;
	@%p2 bra 	$L__BB0_3;
	add.s32 	%r39, %r4, %r5;
	mul.wide.u32 	%rd6, %r39, 4;
	add.s64 	%rd7, %rd2, %rd6;
	ld.global.u32 	%r40, [%rd7];
	ld.global.u32 	%r41, [%rd1];
	mul.lo.s32 	%r73, %r41, %r40;
$L__BB0_3:
	setp.gt.u32 	%p3, %r2, 15;
	@%p3 bra 	$L__BB0_5;
	add.s32 	%r42, %r4, %r2;
	mul.wide.u32 	%rd8, %r42, 4;
	add.s64 	%rd9, %rd2, %rd8;
	ld.global.u32 	%r43, [%rd9];
	ld.global.u32 	%r44, [%rd1+4];
	mad.lo.s32 	%r73, %r44, %r43, %r73;
$L__BB0_5:
	add.s32 	%r10, %r2, 1;
	setp.gt.u32 	%p4, %r10, 15;
	@%p4 bra 	$L__BB0_7;
	add.s32 	%r45, %r4, %r10;
	mul.wide.u32 	%rd10, %r45, 4;
	add.s64 	%rd11, %rd2, %rd10;
	ld.global.u32 	%r46, [%rd11];
	ld.global.u32 	%r47, [%rd1+8];
	mad.lo.s32 	%r73, %r47, %r46, %r73;
$L__BB0_7:
	setp.gt.u32 	%p5, %r1, 15;
	@%p5 bra 	$L__BB0_14;
	shl.b32 	%r13, %r1, 4;
	add.s32 	%r14, %r2, -1;
	setp.gt.u32 	%p6, %r14, 15;
	@%p6 bra 	$L__BB0_10;
	add.s32 	%r48, %r13, %r14;
	mul.wide.u32 	%rd12, %r48, 4;
	add.s64 	%rd13, %rd2, %rd12;
	ld.global.u32 	%r49, [%rd13];
	ld.global.u32 	%r50, [%rd1+12];
	mad.lo.s32 	%r73, %r50, %r49, %r73;
$L__BB0_10:
	setp.gt.u32 	%p7, %r2, 15;
	@%p7 bra 	$L__BB0_12;
	add.s32 	%r51, %r13, %r2;
	mul.wide.u32 	%rd14, %r51, 4;
	add.s64 	%rd15, %rd2, %rd14;
	ld.global.u32 	%r52, [%rd15];
	ld.global.u32 	%r53, [%rd1+16];
	mad.lo.s32 	%r73, %r53, %r52, %r73;
$L__BB0_12:
	add.s32 	%r19, %r2, 1;
	setp.gt.u32 	%p8, %r19, 15;
	@%p8 bra 	$L__BB0_14;
	add.s32 	%r54, %r13, %r19;
	mul.wide.u32 	%rd16, %r54, 4;
	add.s64 	%rd17, %rd2, %rd16;
	ld.global.u32 	%r55, [%rd17];
	ld.global.u32 	%r56, [%rd1+20];
	mad.lo.s32 	%r73, %r56, %r55, %r73;
$L__BB0_14:
	setp.gt.u32 	%p9, %r1, 14;
	@%p9 bra 	$L__BB0_21;
	shl.b32 	%r22, %r1, 4;
	add.s32 	%r23, %r2, -1;
	setp.gt.u32 	%p10, %r23, 15;
	@%p10 bra 	$L__BB0_17;
	add.s32 	%r57, %r22, %r23;
	mul.wide.u32 	%rd18, %r57, 4;
	add.s64 	%rd19, %rd2, %rd18;
	ld.global.u32 	%r58, [%rd19+64];
	ld.global.u32 	%r59, [%rd1+24];
	mad.lo.s32 	%r73, %r59, %r58, %r73;
$L__BB0_17:
	setp.gt.u32 	%p11, %r2, 15;
	@%p11 bra 	$L__BB0_19;
	add.s32 	%r60, %r22, %r2;
	mul.wide.u32 	%rd20, %r60, 4;
	add.s64 	%rd21, %rd2, %rd20;
	ld.global.u32 	%r61, [%rd21+64];
	ld.global.u32 	%r62, [%rd1+28];
	mad.lo.s32 	%r73, %r62, %r61, %r73;
$L__BB0_19:
	add.s32 	%r28, %r2, 1;
	setp.gt.u32 	%p12, %r28, 15;
	@%p12 bra 	$L__BB0_21;
	add.s32 	%r63, %r22, %r28;
	mul.wide.u32 	%rd22, %r63, 4;
	add.s64 	%rd23, %rd2, %rd22;
	ld.global.u32 	%r64, [%rd23+64];
	ld.global.u32 	%r65, [%rd1+32];
	mad.lo.s32 	%r73, %r65, %r64, %r73;
$L__BB0_21:
	cvta.to.global.u64 	%rd24, %rd3;
	shl.b32 	%r66, %r1, 4;
	add.s32 	%r67, %r66, %r2;
	mul.wide.s32 	%rd25, %r67, 4;
	add.s64 	%rd26, %rd24, %rd25;
	st.global.u32 	[%rd26], %r73;
	ret;

}


// ===== COMPILED SASS (sm_100) =====

	.target	sm_100

	.elftype	@"ET_EXEC"


//--------------------- .note.nv.tkinfo           --------------------------
	.section	.note.nv.tkinfo,"",@"SHT_NOTE"
	.sectionflags	@"SHF_NOTE_NV_TKINFO"
	.tkinfo
        /*0018*/ 	.word	0x00000002
        /*0030*/ 	.string	""
        /*0030*/ 	.string	"ptxas"
        /*0030*/ 	.string	"Cuda compilation tools, release 13.0, V13.0.88"
        /*0030*/ 	.string	"Build cuda_13.0.r13.0/compiler.36424714_0"
        /*0030*/ 	.string	"-arch sm_100 -m 64 "



//--------------------- .note.nv.cuinfo           --------------------------
	.section	.note.nv.cuinfo,"",@"SHT_NOTE"
	.sectionflags	@"SHF_NOTE_NV_CUINFO"
        /*0018*/ 	.short	0x0002
        /*001a*/ 	.short	0x0064
        /*001c*/ 	.short	0x0082
	.zero		2


//--------------------- .nv.info                  --------------------------
	.section	.nv.info,"",@"SHT_CUDA_INFO"
	.align	4


	//----- nvinfo : EIATTR_REGCOUNT
	.align		4
        /*0000*/ 	.byte	0x04, 0x2f
        /*0002*/ 	.short	(.L_1 - .L_0)
	.align		4
.L_0:
        /*0004*/ 	.word	index@(_Z39GPU_mediante_un_bloque_y_memoria_globalPiS_S_)
        /*0008*/ 	.word	0x0000001c


	//----- nvinfo : EIATTR_FRAME_SIZE
	.align		4
.L_1:
        /*000c*/ 	.byte	0x04, 0x11
        /*000e*/ 	.short	(.L_3 - .L_2)
	.align		4
.L_2:
        /*0010*/ 	.word	index@(_Z39GPU_mediante_un_bloque_y_memoria_globalPiS_S_)
        /*0014*/ 	.word	0x00000000


	//----- nvinfo : EIATTR_MIN_STACK_SIZE
	.align		4
.L_3:
        /*0018*/ 	.byte	0x04, 0x12
        /*001a*/ 	.short	(.L_5 - .L_4)
	.align		4
.L_4:
        /*001c*/ 	.word	index@(_Z39GPU_mediante_un_bloque_y_memoria_globalPiS_S_)
        /*0020*/ 	.word	0x00000000
.L_5:


//--------------------- .nv.compat                --------------------------
	.section	.nv.compat,"",@"SHT_CUDA_COMPAT_INFO"
	.align	4
        /*0000*/ 	.byte	0x02, 0x09, 0x00, 0x00, 0x02, 0x02, 0x01, 0x00, 0x02, 0x05, 0x05, 0x00, 0x03, 0x07, 0x01, 0x01
        /*0010*/ 	.byte	0x02, 0x03, 0x00, 0x00, 0x02, 0x06, 0x01, 0x00, 0x04, 0x0b, 0x08, 0x00, 0x09, 0x00, 0x00, 0x00
        /*0020*/ 	.byte	0x00, 0x00, 0x00, 0x00


//--------------------- .nv.info._Z39GPU_mediante_un_bloque_y_memoria_globalPiS_S_ --------------------------
	.section	.nv.info._Z39GPU_mediante_un_bloque_y_memoria_globalPiS_S_,"",@"SHT_CUDA_INFO"
	.sectionflags	@""
	.align	4


	//----- nvinfo : EIATTR_CUDA_API_VERSION
	.align		4
        /*0000*/ 	.byte	0x04, 0x37
        /*0002*/ 	.short	(.L_7 - .L_6)
.L_6:
        /*0004*/ 	.word	0x00000082


	//----- nvinfo : EIATTR_KPARAM_INFO
	.align		4
.L_7:
        /*0008*/ 	.byte	0x04, 0x17
        /*000a*/ 	.short	(.L_9 - .L_8)
.L_8:
        /*000c*/ 	.word	0x00000000
        /*0010*/ 	.short	0x0002
        /*0012*/ 	.short	0x0010
        /*0014*/ 	.byte	0x00, 0xf5, 0x21, 0x00


	//----- nvinfo : EIATTR_KPARAM_INFO
	.align		4
.L_9:
        /*0018*/ 	.byte	0x04, 0x17
        /*001a*/ 	.short	(.L_11 - .L_10)
.L_10:
        /*001c*/ 	.word	0x00000000
        /*0020*/ 	.short	0x0001
        /*0022*/ 	.short	0x0008
        /*0024*/ 	.byte	0x00, 0xf5, 0x21, 0x00


	//----- nvinfo : EIATTR_KPARAM_INFO
	.align		4
.L_11:
        /*0028*/ 	.byte	0x04, 0x17
        /*002a*/ 	.short	(.L_13 - .L_12)
.L_12:
        /*002c*/ 	.word	0x00000000
        /*0030*/ 	.short	0x0000
        /*0032*/ 	.short	0x0000
        /*0034*/ 	.byte	0x00, 0xf5, 0x21, 0x00


	//----- nvinfo : EIATTR_SPARSE_MMA_MASK
	.align		4
.L_13:
        /*0038*/ 	.byte	0x03, 0x50
        /*003a*/ 	.short	0x0000


	//----- nvinfo : EIATTR_MAXREG_COUNT
	.align		4
        /*003c*/ 	.byte	0x03, 0x1b
        /*003e*/ 	.short	0x00ff


	//----- nvinfo : EIATTR_MERCURY_ISA_VERSION
	.align		4
        /*0040*/ 	.byte	0x03, 0x5f
        /*0042*/ 	.short	0x0101


	//----- nvinfo : EIATTR_VRC_CTA_INIT_COUNT
	.align		4
        /*0044*/ 	.byte	0x02, 0x4a
	.zero		1
	.zero		1


	//----- nvinfo : EIATTR_EXIT_INSTR_OFFSETS
	.align		4
        /*0048*/ 	.byte	0x04, 0x1c
        /*004a*/ 	.short	(.L_15 - .L_14)


	//   ....[0]....
.L_14:
        /*004c*/ 	.word	0x00000680


	//----- nvinfo : EIATTR_CRS_STACK_SIZE
	.align		4
.L_15:
        /*0050*/ 	.byte	0x04, 0x1e
        /*0052*/ 	.short	(.L_17 - .L_16)
.L_16:
        /*0054*/ 	.word	0x00000000


	//----- nvinfo : EIATTR_CBANK_PARAM_SIZE
	.align		4
.L_17:
        /*0058*/ 	.byte	0x03, 0x19
        /*005a*/ 	.short	0x0018


	//----- nvinfo : EIATTR_PARAM_CBANK
	.align		4
        /*005c*/ 	.byte	0x04, 0x0a
        /*005e*/ 	.short	(.L_19 - .L_18)
	.align		4
.L_18:
        /*0060*/ 	.word	index@(.nv.constant0._Z39GPU_mediante_un_bloque_y_memoria_globalPiS_S_)
        /*0064*/ 	.short	0x0380
        /*0066*/ 	.short	0x0018


	//----- nvinfo : EIATTR_SW_WAR
	.align		4
.L_19:
        /*0068*/ 	.byte	0x04, 0x36
        /*006a*/ 	.short	(.L_21 - .L_20)
.L_20:
        /*006c*/ 	.word	0x00000008
.L_21:


//--------------------- .nv.callgraph             --------------------------
	.section	.nv.callgraph,"",@"SHT_CUDA_CALLGRAPH"
	.align	4
	.sectionentsize	8
	.align		4
        /*0000*/ 	.word	0x00000000
	.align		4
        /*0004*/ 	.word	0xffffffff
	.align		4
        /*0008*/ 	.word	0x00000000
	.align		4
        /*000c*/ 	.word	0xfffffffe
	.align		4
        /*0010*/ 	.word	0x00000000
	.align		4
        /*0014*/ 	.word	0xfffffffd
	.align		4
        /*0018*/ 	.word	0x00000000
	.align		4
        /*001c*/ 	.word	0xfffffffc


//--------------------- .text._Z39GPU_mediante_un_bloque_y_memoria_globalPiS_S_ --------------------------
	.section	.text._Z39GPU_mediante_un_bloque_y_memoria_globalPiS_S_,"ax",@progbits
	.align	128
        .global         _Z39GPU_mediante_un_bloque_y_memoria_globalPiS_S_
        .type           _Z39GPU_mediante_un_bloque_y_memoria_globalPiS_S_,@function
        .size           _Z39GPU_mediante_un_bloque_y_memoria_globalPiS_S_,(.L_x_7 - _Z39GPU_mediante_un_bloque_y_memoria_globalPiS_S_)
        .other          _Z39GPU_mediante_un_bloque_y_memoria_globalPiS_S_,@"STO_CUDA_ENTRY STV_DEFAULT"
_Z39GPU_mediante_un_bloque_y_memoria_globalPiS_S_:
.text._Z39GPU_mediante_un_bloque_y_memoria_globalPiS_S_:
[----:B------:R-:W-:Y:S01]  /*0000*/  LDC R1, c[0x0][0x37c] ;  /* 0x0000df00ff017b82 */ /* 0x000fe20000000800 */
[----:B------:R-:W0:Y:S07]  /*0010*/  S2R R0, SR_CTAID.Y ;  /* 0x0000000000007919 */ /* 0x000e2e0000002600 */
[----:B------:R-:W1:Y:S01]  /*0020*/  LDC.64 R2, c[0x0][0x390] ;  /* 0x0000e400ff027b82 */ /* 0x000e620000000a00 */
[----:B------:R-:W2:Y:S01]  /*0030*/  LDCU.64 UR4, c[0x0][0x358] ;  /* 0x00006b00ff0477ac */ /* 0x000ea20008000a00 */
[----:B------:R-:W-:Y:S01]  /*0040*/  BSSY.RECONVERGENT B0, `(.L_x_0) ;  /* 0x0000028000007945 */ /* 0x000fe20003800200 */
[----:B------:R-:W0:Y:S01]  /*0050*/  S2R R5, SR_TID.Y ;  /* 0x0000000000057919 */ /* 0x000e220000002200 */
[----:B------:R-:W3:Y:S01]  /*0060*/  S2R R7, SR_CTAID.X ;  /* 0x0000000000077919 */ /* 0x000ee20000002500 */
[----:B------:R-:W3:Y:S01]  /*0070*/  S2R R6, SR_TID.X ;  /* 0x0000000000067919 */ /* 0x000ee20000002100 */
[----:B0-----:R-:W-:-:S04]  /*0080*/  LEA R0, R0, R5, 0x3 ;  /* 0x0000000500007211 */ /* 0x001fc800078e18ff */
[C---:B------:R-:W-:Y:S02]  /*0090*/  IADD3 R4, PT, PT, R0.reuse, -0x1, RZ ;  /* 0xffffffff00047810 */ /* 0x040fe40007ffe0ff */
[----:B------:R-:W-:Y:S02]  /*00a0*/  ISETP.GT.U32.AND P0, PT, R0, 0xf, PT ;  /* 0x0000000f0000780c */ /* 0x000fe40003f04070 */
[----:B------:R-:W-:Y:S01]  /*00b0*/  ISETP.GT.U32.AND P2, PT, R4, 0xf, PT ;  /* 0x0000000f0400780c */ /* 0x000fe20003f44070 */
[----:B---3--:R-:W-:Y:S01]  /*00c0*/  IMAD R7, R7, 0x8, R6 ;  /* 0x0000000807077824 */ /* 0x008fe200078e0206 */
[----:B------:R-:W-:-:S04]  /*00d0*/  ISETP.GT.U32.AND P1, PT, R0, 0xe, PT ;  /* 0x0000000e0000780c */ /* 0x000fc80003f24070 */
[----:B------:R-:W-:-:S05]  /*00e0*/  LEA R5, R0, R7, 0x4 ;  /* 0x0000000700057211 */ /* 0x000fca00078e20ff */
[----:B-1----:R-:W-:-:S04]  /*00f0*/  IMAD.WIDE R2, R5, 0x4, R2 ;  /* 0x0000000405027825 */ /* 0x002fc800078e0202 */
[----:B------:R-:W-:Y:S01]  /*0100*/  HFMA2 R5, -RZ, RZ, 0, 0 ;  /* 0x00000000ff057431 */ /* 0x000fe200000001ff */
[----:B--2---:R-:W-:Y:S06]  /*0110*/  @P2 BRA `(.L_x_1) ;  /* 0x0000000000682947 */ /* 0x004fec0003800000 */
[C---:B------:R-:W-:Y:S01]  /*0120*/  VIADD R21, R7.reuse, 0xffffffff ;  /* 0xffffffff07157836 */ /* 0x040fe20000000000 */
[C---:B------:R-:W-:Y:S02]  /*0130*/  ISETP.GT.U32.AND P3, PT, R7.reuse, 0xf, PT ;  /* 0x0000000f0700780c */ /* 0x040fe40003f64070 */
[----:B------:R-:W-:Y:S02]  /*0140*/  IADD3 R25, PT, PT, R7, 0x1, RZ ;  /* 0x0000000107197810 */ /* 0x000fe40007ffe0ff */
[----:B------:R-:W-:Y:S02]  /*0150*/  ISETP.GT.U32.AND P2, PT, R21, 0xf, PT ;  /* 0x0000000f1500780c */ /* 0x000fe40003f44070 */
[----:B------:R-:W-:-:S07]  /*0160*/  ISETP.GT.U32.AND P4, PT, R25, 0xf, PT ;  /* 0x0000000f1900780c */ /* 0x000fce0003f84070 */
[----:B------:R-:W0:Y:S01]  /*0170*/  @!P3 LDC.64 R16, c[0x0][0x380] ;  /* 0x0000e000ff10bb82 */ /* 0x000e220000000a00 */
[----:B------:R-:W-:-:S03]  /*0180*/  @!P3 IMAD R23, R4, 0x10, R7 ;  /* 0x000000100417b824 */ /* 0x000fc600078e0207 */
[C---:B------:R-:W-:Y:S02]  /*0190*/  @!P2 LEA R21, R4.reuse, R21, 0x4 ;  /* 0x000000150415a211 */ /* 0x040fe400078e20ff */
[----:B------:R-:W-:Y:S02]  /*01a0*/  @!P4 LEA R25, R4, R25, 0x4 ;  /* 0x000000190419c211 */ /* 0x000fe400078e20ff */
[----:B------:R-:W1:Y:S08]  /*01b0*/  @!P2 LDC.64 R18, c[0x0][0x380] ;  /* 0x0000e000ff12ab82 */ /* 0x000e700000000a00 */
[----:B------:R-:W2:Y:S08]  /*01c0*/  @!P2 LDC.64 R14, c[0x0][0x388] ;  /* 0x0000e200ff0eab82 */ /* 0x000eb00000000a00 */
[----:B------:R-:W3:Y:S01]  /*01d0*/  @!P4 LDC.64 R12, c[0x0][0x380] ;  /* 0x0000e000ff0ccb82 */ /* 0x000ee20000000a00 */
[----:B0-----:R-:W-:-:S06]  /*01e0*/  @!P3 IMAD.WIDE.U32 R16, R23, 0x4, R16 ;  /* 0x000000041710b825 */ /* 0x001fcc00078e0010 */
[----:B------:R-:W4:Y:S01]  /*01f0*/  @!P3 LDG.E R16, desc[UR4][R16.64] ;  /* 0x000000041010b981 */ /* 0x000f22000c1e1900 */
[----:B------:R-:W0:Y:S01]  /*0200*/  @!P3 LDC.64 R8, c[0x0][0x388] ;  /* 0x0000e200ff08bb82 */ /* 0x000e220000000a00 */
[----:B-1----:R-:W-:-:S06]  /*0210*/  @!P2 IMAD.WIDE.U32 R18, R21, 0x4, R18 ;  /* 0x000000041512a825 */ /* 0x002fcc00078e0012 */
[----:B------:R-:W5:Y:S01]  /*0220*/  @!P2 LDG.E R18, desc[UR4][R18.64] ;  /* 0x000000041212a981 */ /* 0x000f62000c1e1900 */
[----:B------:R-:W1:Y:S03]  /*0230*/  @!P4 LDC.64 R10, c[0x0][0x388] ;  /* 0x0000e200ff0acb82 */ /* 0x000e660000000a00 */
[----:B--2---:R-:W5:Y:S01]  /*0240*/  @!P2 LDG.E R15, desc[UR4][R14.64] ;  /* 0x000000040e0fa981 */ /* 0x004f62000c1e1900 */
[----:B---3--:R-:W-:-:S06]  /*0250*/  @!P4 IMAD.WIDE.U32 R12, R25, 0x4, R12 ;  /* 0x00000004190cc825 */ /* 0x008fcc00078e000c */
[----:B------:R-:W2:Y:S04]  /*0260*/  @!P4 LDG.E R12, desc[UR4][R12.64] ;  /* 0x000000040c0cc981 */ /* 0x000ea8000c1e1900 */
[----:B0-----:R-:W4:Y:S04]  /*0270*/  @!P3 LDG.E R8, desc[UR4][R8.64+0x4] ;  /* 0x000004040808b981 */ /* 0x001f28000c1e1900 */
[----:B-1----:R-:W2:Y:S01]  /*0280*/  @!P4 LDG.E R10, desc[UR4][R10.64+0x8] ;  /* 0x000008040a0ac981 */ /* 0x002ea2000c1e1900 */
[----:B-----5:R-:W-:-:S04]  /*0290*/  @!P2 IMAD R5, R18, R15, RZ ;  /* 0x0000000f1205a224 */ /* 0x020fc800078e02ff */
[----:B----4-:R-:W-:-:S04]  /*02a0*/  @!P3 IMAD R5, R16, R8, R5 ;  /* 0x000000081005b224 */ /* 0x010fc800078e0205 */
[----:B--2---:R-:W-:-:S07]  /*02b0*/  @!P4 IMAD R5, R12, R10, R5 ;  /* 0x0000000a0c05c224 */ /* 0x004fce00078e0205 */
.L_x_1:
[----:B------:R-:W-:Y:S05]  /*02c0*/  BSYNC.RECONVERGENT B0 ;  /* 0x0000000000007941 */ /* 0x000fea0003800200 */
.L_x_0:
[----:B------:R-:W-:Y:S04]  /*02d0*/  BSSY.RECONVERGENT B0, `(.L_x_2) ;  /* 0x000001c000007945 */ /* 0x000fe80003800200 */
[----:B------:R-:W-:Y:S05]  /*02e0*/  @P0 BRA `(.L_x_3) ;  /* 0x0000000000680947 */ /* 0x000fea0003800000 */
[C---:B------:R-:W-:Y:S01]  /*02f0*/  IADD3 R21, PT, PT, R7.reuse, -0x1, RZ ;  /* 0xffffffff07157810 */ /* 0x040fe20007ffe0ff */
[C---:B------:R-:W-:Y:S01]  /*0300*/  VIADD R25, R7.reuse, 0x1 ;  /* 0x0000000107197836 */ /* 0x040fe20000000000 */
[----:B------:R-:W-:Y:S02]  /*0310*/  ISETP.GT.U32.AND P2, PT, R7, 0xf, PT ;  /* 0x0000000f0700780c */ /* 0x000fe40003f44070 */
[----:B------:R-:W-:Y:S02]  /*0320*/  ISETP.GT.U32.AND P0, PT, R21, 0xf, PT ;  /* 0x0000000f1500780c */ /* 0x000fe40003f04070 */
[----:B------:R-:W-:-:S09]  /*0330*/  ISETP.GT.U32.AND P3, PT, R25, 0xf, PT ;  /* 0x0000000f1900780c */ /* 0x000fd20003f64070 */
[----:B------:R-:W0:Y:S01]  /*0340*/  @!P2 LDC.64 R16, c[0x0][0x380] ;  /* 0x0000e000ff10ab82 */ /* 0x000e220000000a00 */
[C---:B------:R-:W-:Y:S02]  /*0350*/  @!P2 LEA R23, R0.reuse, R7, 0x4 ;  /* 0x000000070017a211 */ /* 0x040fe400078e20ff */
[----:B------:R-:W-:-:S05]  /*0360*/  @!P0 LEA R21, R0, R21, 0x4 ;  /* 0x0000001500158211 */ /* 0x000fca00078e20ff */
[----:B------:R-:W1:Y:S08]  /*0370*/  @!P0 LDC.64 R18, c[0x0][0x380] ;  /* 0x0000e000ff128b82 */ /* 0x000e700000000a00 */
[----:B------:R-:W2:Y:S08]  /*0380*/  @!P0 LDC.64 R14, c[0x0][0x388] ;  /* 0x0000e200ff0e8b82 */ /* 0x000eb00000000a00 */
[----:B------:R-:W3:Y:S01]  /*0390*/  @!P3 LDC.64 R12, c[0x0][0x380] ;  /* 0x0000e000ff0cbb82 */ /* 0x000ee20000000a00 */
[----:B0-----:R-:W-:-:S06]  /*03a0*/  @!P2 IMAD.WIDE.U32 R16, R23, 0x4, R16 ;  /* 0x000000041710a825 */ /* 0x001fcc00078e0010 */
[----:B------:R-:W4:Y:S01]  /*03b0*/  @!P2 LDG.E R16, desc[UR4][R16.64] ;  /* 0x000000041010a981 */ /* 0x000f22000c1e1900 */
[----:B------:R-:W0:Y:S01]  /*03c0*/  @!P2 LDC.64 R10, c[0x0][0x388] ;  /* 0x0000e200ff0aab82 */ /* 0x000e220000000a00 */
[----:B-1----:R-:W-:-:S04]  /*03d0*/  @!P0 IMAD.WIDE.U32 R18, R21, 0x4, R18 ;  /* 0x0000000415128825 */ /* 0x002fc800078e0012 */
[----:B------:R-:W-:Y:S02]  /*03e0*/  @!P3 IMAD R21, R0, 0x10, R25 ;  /* 0x000000100015b824 */ /* 0x000fe400078e0219 */
[----:B------:R-:W5:Y:S01]  /*03f0*/  @!P0 LDG.E R18, desc[UR4][R18.64] ;  /* 0x0000000412128981 */ /* 0x000f62000c1e1900 */
[----:B------:R-:W1:Y:S03]  /*0400*/  @!P3 LDC.64 R8, c[0x0][0x388] ;  /* 0x0000e200ff08bb82 */ /* 0x000e660000000a00 */
[----:B--2---:R-:W5:Y:S01]  /*0410*/  @!P0 LDG.E R14, desc[UR4][R14.64+0xc] ;  /* 0x00000c040e0e8981 */ /* 0x004f62000c1e1900 */
[----:B---3--:R-:W-:-:S06]  /*0420*/  @!P3 IMAD.WIDE.U32 R12, R21, 0x4, R12 ;  /* 0x00000004150cb825 */ /* 0x008fcc00078e000c */
[----:B------:R-:W2:Y:S04]  /*0430*/  @!P3 LDG.E R12, desc[UR4][R12.64] ;  /* 0x000000040c0cb981 */ /* 0x000ea8000c1e1900 */
[----:B0-----:R-:W4:Y:S04]  /*0440*/  @!P2 LDG.E R10, desc[UR4][R10.64+0x10] ;  /* 0x000010040a0aa981 */ /* 0x001f28000c1e1900 */
[----:B-1----:R-:W2:Y:S01]  /*0450*/  @!P3 LDG.E R8, desc[UR4][R8.64+0x14] ;  /* 0x000014040808b981 */ /* 0x002ea2000c1e1900 */
[----:B-----5:R-:W-:-:S04]  /*0460*/  @!P0 IMAD R5, R18, R14, R5 ;  /* 0x0000000e12058224 */ /* 0x020fc800078e0205 */
[----:B----4-:R-:W-:-:S04]  /*0470*/  @!P2 IMAD R5, R16, R10, R5 ;  /* 0x0000000a1005a224 */ /* 0x010fc800078e0205 */
[----:B--2---:R-:W-:-:S07]  /*0480*/  @!P3 IMAD R5, R12, R8, R5 ;  /* 0x000000080c05b224 */ /* 0x004fce00078e0205 */
.L_x_3:
[----:B------:R-:W-:Y:S05]  /*0490*/  BSYNC.RECONVERGENT B0 ;  /* 0x0000000000007941 */ /* 0x000fea0003800200 */
.L_x_2:
[----:B------:R-:W-:Y:S04]  /*04a0*/  BSSY.RECONVERGENT B0, `(.L_x_4) ;  /* 0x000001c000007945 */ /* 0x000fe80003800200 */
[----:B------:R-:W-:Y:S05]  /*04b0*/  @P1 BRA `(.L_x_5) ;  /* 0x0000000000681947 */ /* 0x000fea0003800000 */
[C---:B------:R-:W-:Y:S02]  /*04c0*/  IADD3 R21, PT, PT, R7.reuse, -0x1, RZ ;  /* 0xffffffff07157810 */ /* 0x040fe40007ffe0ff */
[----:B------:R-:W-:Y:S02]  /*04d0*/  ISETP.GT.U32.AND P1, PT, R7, 0xf, PT ;  /* 0x0000000f0700780c */ /* 0x000fe40003f24070 */
[----:B------:R-:W-:Y:S02]  /*04e0*/  ISETP.GT.U32.AND P0, PT, R21, 0xf, PT ;  /* 0x0000000f1500780c */ /* 0x000fe40003f04070 */
[----:B------:R-:W-:-:S04]  /*04f0*/  IADD3 R23, PT, PT, R7, 0x1, RZ ;  /* 0x0000000107177810 */ /* 0x000fc80007ffe0ff */
[----:B------:R-:W-:-:S05]  /*0500*/  ISETP.GT.U32.AND P2, PT, R23, 0xf, PT ;  /* 0x0000000f1700780c */ /* 0x000fca0003f44070 */
[----:B------:R-:W0:Y:S01]  /*0510*/  @!P1 LDC.64 R16, c[0x0][0x380] ;  /* 0x0000e000ff109b82 */ /* 0x000e220000000a00 */
[C---:B------:R-:W-:Y:S01]  /*0520*/  @!P1 LEA R7, R0.reuse, R7, 0x4 ;  /* 0x0000000700079211 */ /* 0x040fe200078e20ff */
[----:B------:R-:W-:-:S06]  /*0530*/  @!P0 IMAD R21, R0, 0x10, R21 ;  /* 0x0000001000158824 */ /* 0x000fcc00078e0215 */
[----:B------:R-:W1:Y:S01]  /*0540*/  @!P0 LDC.64 R18, c[0x0][0x380] ;  /* 0x0000e000ff128b82 */ /* 0x000e620000000a00 */
[----:B------:R-:W-:-:S07]  /*0550*/  @!P2 LEA R23, R0, R23, 0x4 ;  /* 0x000000170017a211 */ /* 0x000fce00078e20ff */
        /* <DEDUP_REMOVED lines=16> */
.L_x_5:
[----:B------:R-:W-:Y:S05]  /*0660*/  BSYNC.RECONVERGENT B0 ;  /* 0x0000000000007941 */ /* 0x000fea0003800200 */
.L_x_4:
[----:B------:R-:W-:Y:S01]  /*0670*/  STG.E desc[UR4][R2.64], R5 ;  /* 0x0000000502007986 */ /* 0x000fe2000c101904 */
[----:B------:R-:W-:Y:S05]  /*0680*/  EXIT ;  /* 0x000000000000794d */ /* 0x000fea0003800000 */
.L_x_6:
[----:B------:R-:W-:-:S00]  /*0690*/  BRA `(.L_x_6) ;  /* 0xfffffffc00fc7947 */ /* 0x000fc0000383ffff */
[----:B------:R-:W-:-:S00]  /*06a0*/  NOP ;  /* 0x0000000000007918 */ /* 0x000fc00000000000 */
        /* <DEDUP_REMOVED lines=13> */
.L_x_7:


//--------------------- .nv.shared.reserved.0     --------------------------
	.section	.nv.shared.reserved.0,"aw",@nobits
	.weak		__nv_reservedSMEM_offset_0_alias
	.size		__nv_reservedSMEM_offset_0_alias, 0, 64
	.other		__nv_reservedSMEM_offset_0_alias,@"STO_CUDA_RESERVED_SHARED STV_DEFAULT"
__nv_reservedSMEM_offset_0_alias:
	.zero		0
	.zero		64


//--------------------- .nv.constant0._Z39GPU_mediante_un_bloque_y_memoria_globalPiS_S_ --------------------------
	.section	.nv.constant0._Z39GPU_mediante_un_bloque_y_memoria_globalPiS_S_,"a",@progbits
	.sectionflags	@""
	.align	4
.nv.constant0._Z39GPU_mediante_un_bloque_y_memoria_globalPiS_S_:
	.zero		920


//--------------------- SYMBOLS --------------------------

	.type		.nv.reservedSmem.offset0,@object
	.size		.nv.reservedSmem.offset0,0x4
